//
// Generated by NVIDIA NVVM Compiler
//
// Compiler Build ID: CL-36424714
// Cuda compilation tools, release 13.0, V13.0.88
// Based on NVVM 20.0.0
//

.version 9.0
.target sm_100
.address_size 64

	// .globl	_Z11vector_sortPfi
// _ZZ11vector_sortPfiE4sh_a has been demoted

.visible .entry _Z11vector_sortPfi(
	.param .u64 .ptr .align 1 _Z11vector_sortPfi_param_0,
	.param .u32 _Z11vector_sortPfi_param_1
)
{
	.reg .pred 	%p<13>;
	.reg .b32 	%r<26>;
	.reg .b32 	%f<11>;
	.reg .b64 	%rd<32>;
	// demoted variable
	.shared .align 8 .u64 _ZZ11vector_sortPfiE4sh_a;
	ld.param.u64 	%rd6, [_Z11vector_sortPfi_param_0];
	ld.param.u32 	%r16, [_Z11vector_sortPfi_param_1];
	st.shared.u64 	[_ZZ11vector_sortPfiE4sh_a], %rd6;
	mov.u32 	%r17, %ctaid.x;
	mov.u32 	%r18, %ntid.x;
	mov.u32 	%r19, %tid.x;
	mad.lo.s32 	%r1, %r17, %r18, %r19;
	setp.gt.s32 	%p1, %r1, 22;
	setp.lt.s32 	%p2, %r16, 0;
	or.pred  	%p3, %p1, %p2;
	@%p3 bra 	$L__BB0_17;
	shl.b32 	%r2, %r1, 1;
	add.s32 	%r3, %r16, 1;
	and.b32  	%r4, %r3, 3;
	setp.lt.u32 	%p4, %r16, 3;
	mov.b32 	%r25, 0;
	@%p4 bra 	$L__BB0_12;
	and.b32  	%r25, %r3, -4;
	neg.s32 	%r22, %r25;
	mul.wide.s32 	%rd8, %r2, 4;
$L__BB0_3:
	ld.shared.u64 	%rd7, [_ZZ11vector_sortPfiE4sh_a];
	add.s64 	%rd1, %rd7, %rd8;
	ld.f32 	%f1, [%rd1];
	ld.f32 	%f2, [%rd1+4];
	setp.leu.f32 	%p5, %f1, %f2;
	@%p5 bra 	$L__BB0_5;
	st.f32 	[%rd1], %f2;
	ld.shared.u64 	%rd9, [_ZZ11vector_sortPfiE4sh_a];
	add.s64 	%rd11, %rd9, %rd8;
	st.f32 	[%rd11+4], %f1;
$L__BB0_5:
	bar.sync 	0;
	ld.shared.u64 	%rd12, [_ZZ11vector_sortPfiE4sh_a];
	add.s64 	%rd2, %rd12, %rd8;
	ld.f32 	%f3, [%rd2+4];
	ld.f32 	%f4, [%rd2+8];
	setp.leu.f32 	%p6, %f3, %f4;
	@%p6 bra 	$L__BB0_7;
	st.f32 	[%rd2+4], %f4;
	ld.shared.u64 	%rd14, [_ZZ11vector_sortPfiE4sh_a];
	add.s64 	%rd16, %rd14, %rd8;
	st.f32 	[%rd16+8], %f3;
$L__BB0_7:
	bar.sync 	0;
	ld.shared.u64 	%rd17, [_ZZ11vector_sortPfiE4sh_a];
	add.s64 	%rd3, %rd17, %rd8;
	ld.f32 	%f5, [%rd3];
	ld.f32 	%f6, [%rd3+4];
	setp.leu.f32 	%p7, %f5, %f6;
	@%p7 bra 	$L__BB0_9;
	st.f32 	[%rd3], %f6;
	ld.shared.u64 	%rd19, [_ZZ11vector_sortPfiE4sh_a];
	add.s64 	%rd21, %rd19, %rd8;
	st.f32 	[%rd21+4], %f5;
$L__BB0_9:
	bar.sync 	0;
	ld.shared.u64 	%rd22, [_ZZ11vector_sortPfiE4sh_a];
	add.s64 	%rd4, %rd22, %rd8;
	ld.f32 	%f7, [%rd4+4];
	ld.f32 	%f8, [%rd4+8];
	setp.leu.f32 	%p8, %f7, %f8;
	@%p8 bra 	$L__BB0_11;
	st.f32 	[%rd4+4], %f8;
	ld.shared.u64 	%rd24, [_ZZ11vector_sortPfiE4sh_a];
	add.s64 	%rd26, %rd24, %rd8;
	st.f32 	[%rd26+8], %f7;
$L__BB0_11:
	bar.sync 	0;
	add.s32 	%r22, %r22, 4;
	setp.ne.s32 	%p9, %r22, 0;
	@%p9 bra 	$L__BB0_3;
$L__BB0_12:
	setp.eq.s32 	%p10, %r4, 0;
	@%p10 bra 	$L__BB0_17;
	neg.s32 	%r24, %r4;
$L__BB0_14:
	.pragma "nounroll";
	and.b32  	%r21, %r25, 1;
	add.s32 	%r13, %r21, %r2;
	ld.shared.u64 	%rd27, [_ZZ11vector_sortPfiE4sh_a];
	mul.wide.s32 	%rd28, %r13, 4;
	add.s64 	%rd5, %rd27, %rd28;
	ld.f32 	%f9, [%rd5];
	ld.f32 	%f10, [%rd5+4];
	setp.leu.f32 	%p11, %f9, %f10;
	@%p11 bra 	$L__BB0_16;
	st.f32 	[%rd5], %f10;
	ld.shared.u64 	%rd29, [_ZZ11vector_sortPfiE4sh_a];
	add.s64 	%rd31, %rd29, %rd28;
	st.f32 	[%rd31+4], %f9;
$L__BB0_16:
	bar.sync 	0;
	add.s32 	%r25, %r25, 1;
	add.s32 	%r24, %r24, 1;
	setp.ne.s32 	%p12, %r24, 0;
	@%p12 bra 	$L__BB0_14;
$L__BB0_17:
	ret;

}


// ===== COMPILED SASS (sm_100) =====

	.target	sm_100

	.elftype	@"ET_EXEC"


//--------------------- .note.nv.tkinfo           --------------------------
	.section	.note.nv.tkinfo,"",@"SHT_NOTE"
	.sectionflags	@"SHF_NOTE_NV_TKINFO"
	.tkinfo
        /*0018*/ 	.word	0x00000002
        /*0030*/ 	.string	""
        /*0030*/ 	.string	"ptxas"
        /*0030*/ 	.string	"Cuda compilation tools, release 13.0, V13.0.88"
        /*0030*/ 	.string	"Build cuda_13.0.r13.0/compiler.36424714_0"
        /*0030*/ 	.string	"-arch sm_100 -m 64 "



//--------------------- .note.nv.cuinfo           --------------------------
	.section	.note.nv.cuinfo,"",@"SHT_NOTE"
	.sectionflags	@"SHF_NOTE_NV_CUINFO"
        /*0018*/ 	.short	0x0002
        /*001a*/ 	.short	0x0064
        /*001c*/ 	.short	0x0082
	.zero		2


//--------------------- .nv.info                  --------------------------
	.section	.nv.info,"",@"SHT_CUDA_INFO"
	.align	4


	//----- nvinfo : EIATTR_REGCOUNT
	.align		4
        /*0000*/ 	.byte	0x04, 0x2f
        /*0002*/ 	.short	(.L_1 - .L_0)
	.align		4
.L_0:
        /*0004*/ 	.word	index@(_Z11vector_sortPfi)
        /*0008*/ 	.word	0x0000000f


	//----- nvinfo : EIATTR_FRAME_SIZE
	.align		4
.L_1:
        /*000c*/ 	.byte	0x04, 0x11
        /*000e*/ 	.short	(.L_3 - .L_2)
	.align		4
.L_2:
        /*0010*/ 	.word	index@(_Z11vector_sortPfi)
        /*0014*/ 	.word	0x00000000


	//----- nvinfo : EIATTR_MIN_STACK_SIZE
	.align		4
.L_3:
        /*0018*/ 	.byte	0x04, 0x12
        /*001a*/ 	.short	(.L_5 - .L_4)
	.align		4
.L_4:
        /*001c*/ 	.word	index@(_Z11vector_sortPfi)
        /*0020*/ 	.word	0x00000000
.L_5:


//--------------------- .nv.compat                --------------------------
	.section	.nv.compat,"",@"SHT_CUDA_COMPAT_INFO"
	.align	4
        /*0000*/ 	.byte	0x02, 0x09, 0x00, 0x00, 0x02, 0x02, 0x01, 0x00, 0x02, 0x05, 0x05, 0x00, 0x03, 0x07, 0x01, 0x01
        /*0010*/ 	.byte	0x02, 0x03, 0x00, 0x00, 0x02, 0x06, 0x01, 0x00, 0x04, 0x0b, 0x08, 0x00, 0x09, 0x00, 0x00, 0x00
        /*0020*/ 	.byte	0x00, 0x00, 0x00, 0x00


//--------------------- .nv.info._Z11vector_sortPfi --------------------------
	.section	.nv.info._Z11vector_sortPfi,"",@"SHT_CUDA_INFO"
	.sectionflags	@""
	.align	4


	//----- nvinfo : EIATTR_CUDA_API_VERSION
	.align		4
        /*0000*/ 	.byte	0x04, 0x37
        /*0002*/ 	.short	(.L_7 - .L_6)
.L_6:
        /*0004*/ 	.word	0x00000082


	//----- nvinfo : EIATTR_KPARAM_INFO
	.align		4
.L_7:
        /*0008*/ 	.byte	0x04, 0x17
        /*000a*/ 	.short	(.L_9 - .L_8)
.L_8:
        /*000c*/ 	.word	0x00000000
        /*0010*/ 	.short	0x0001
        /*0012*/ 	.short	0x0008
        /*0014*/ 	.byte	0x00, 0xf0, 0x11, 0x00


	//----- nvinfo : EIATTR_KPARAM_INFO
	.align		4
.L_9:
        /*0018*/ 	.byte	0x04, 0x17
        /*001a*/ 	.short	(.L_11 - .L_10)
.L_10:
        /*001c*/ 	.word	0x00000000
        /*0020*/ 	.short	0x0000
        /*0022*/ 	.short	0x0000
        /*0024*/ 	.byte	0x00, 0xf5, 0x21, 0x00


	//----- nvinfo : EIATTR_SPARSE_MMA_MASK
	.align		4
.L_11:
        /*0028*/ 	.byte	0x03, 0x50
        /*002a*/ 	.short	0x0000


	//----- nvinfo : EIATTR_MAXREG_COUNT
	.align		4
        /*002c*/ 	.byte	0x03, 0x1b
        /*002e*/ 	.short	0x00ff


	//----- nvinfo : EIATTR_NUM_BARRIERS
	.align		4
        /*0030*/ 	.byte	0x02, 0x4c
        /*0032*/ 	.byte	0x01
	.zero		1


	//----- nvinfo : EIATTR_MERCURY_ISA_VERSION
	.align		4
        /*0034*/ 	.byte	0x03, 0x5f
        /*0036*/ 	.short	0x0101


	//----- nvinfo : EIATTR_VRC_CTA_INIT_COUNT
	.align		4
        /*0038*/ 	.byte	0x02, 0x4a
	.zero		1
	.zero		1


	//----- nvinfo : EIATTR_EXIT_INSTR_OFFSETS
	.align		4
        /*003c*/ 	.byte	0x04, 0x1c
        /*003e*/ 	.short	(.L_13 - .L_12)


	//   ....[0]....
.L_12:
        /*0040*/ 	.word	0x000000e0


	//   ....[1]....
        /*0044*/ 	.word	0x00000480


	//   ....[2]....
        /*0048*/ 	.word	0x000005d0


	//----- nvinfo : EIATTR_CBANK_PARAM_SIZE
	.align		4
.L_13:
        /*004c*/ 	.byte	0x03, 0x19
        /*004e*/ 	.short	0x000c


	//----- nvinfo : EIATTR_PARAM_CBANK
	.align		4
        /*0050*/ 	.byte	0x04, 0x0a
        /*0052*/ 	.short	(.L_15 - .L_14)
	.align		4
.L_14:
        /*0054*/ 	.word	index@(.nv.constant0._Z11vector_sortPfi)
        /*0058*/ 	.short	0x0380
        /*005a*/ 	.short	0x000c


	//----- nvinfo : EIATTR_SW_WAR
	.align		4
.L_15:
        /*005c*/ 	.byte	0x04, 0x36
        /*005e*/ 	.short	(.L_17 - .L_16)
.L_16:
        /*0060*/ 	.word	0x00000008
.L_17:


//--------------------- .nv.callgraph             --------------------------
	.section	.nv.callgraph,"",@"SHT_CUDA_CALLGRAPH"
	.align	4
	.sectionentsize	8
	.align		4
        /*0000*/ 	.word	0x00000000
	.align		4
        /*0004*/ 	.word	0xffffffff
	.align		4
        /*0008*/ 	.word	0x00000000
	.align		4
        /*000c*/ 	.word	0xfffffffe
	.align		4
        /*0010*/ 	.word	0x00000000
	.align		4
        /*0014*/ 	.word	0xfffffffd
	.align		4
        /*0018*/ 	.word	0x00000000
	.align		4
        /*001c*/ 	.word	0xfffffffc


//--------------------- .text._Z11vector_sortPfi  --------------------------
	.section	.text._Z11vector_sortPfi,"ax",@progbits
	.align	128
        .global         _Z11vector_sortPfi
        .type           _Z11vector_sortPfi,@function
        .size           _Z11vector_sortPfi,(.L_x_4 - _Z11vector_sortPfi)
        .other          _Z11vector_sortPfi,@"STO_CUDA_ENTRY STV_DEFAULT"
_Z11vector_sortPfi:
.text._Z11vector_sortPfi:
[----:B------:R-:W-:Y:S01]  /*0000*/  LDC R1, c[0x0][0x37c] ;  /* 0x0000df00ff017b82 */ /* 0x000fe20000000800 */
[----:B------:R-:W0:Y:S07]  /*0010*/  S2R R3, SR_TID.X ;  /* 0x0000000000037919 */ /* 0x000e2e0000002100 */
[----:B------:R-:W0:Y:S01]  /*0020*/  S2UR UR4, SR_CTAID.X ;  /* 0x00000000000479c3 */ /* 0x000e220000002500 */
[----:B------:R-:W1:Y:S07]  /*0030*/  LDCU UR6, c[0x0][0x388] ;  /* 0x00007100ff0677ac */ /* 0x000e6e0008000800 */
[----:B------:R-:W0:Y:S08]  /*0040*/  LDC R0, c[0x0][0x360] ;  /* 0x0000d800ff007b82 */ /* 0x000e300000000800 */
[----:B------:R-:W2:Y:S01]  /*0050*/  S2UR UR5, SR_CgaCtaId ;  /* 0x00000000000579c3 */ /* 0x000ea20000008800 */
[----:B-1----:R-:W-:-:S07]  /*0060*/  ISETP.LE.AND P0, PT, RZ, UR6, PT ;  /* 0x00000006ff007c0c */ /* 0x002fce000bf03270 */
[----:B------:R-:W1:Y:S01]  /*0070*/  LDC.64 R4, c[0x0][0x380] ;  /* 0x0000e000ff047b82 */ /* 0x000e620000000a00 */
[----:B0-----:R-:W-:Y:S01]  /*0080*/  IMAD R0, R0, UR4, R3 ;  /* 0x0000000400007c24 */ /* 0x001fe2000f8e0203 */
[----:B------:R-:W-:-:S04]  /*0090*/  UMOV UR4, 0x400 ;  /* 0x0000040000047882 */ /* 0x000fc80000000000 */
[----:B------:R-:W-:Y:S01]  /*00a0*/  ISETP.GT.OR P0, PT, R0, 0x16, !P0 ;  /* 0x000000160000780c */ /* 0x000fe20004704670 */
[----:B--2---:R-:W-:-:S06]  /*00b0*/  ULEA UR4, UR5, UR4, 0x18 ;  /* 0x0000000405047291 */ /* 0x004fcc000f8ec0ff */
[----:B------:R-:W-:-:S05]  /*00c0*/  MOV R2, UR4 ;  /* 0x0000000400027c02 */ /* 0x000fca0008000f00 */
[----:B-1----:R0:W-:Y:S01]  /*00d0*/  STS.64 [R2], R4 ;  /* 0x0000000402007388 */ /* 0x0021e20000000a00 */
[----:B------:R-:W-:Y:S05]  /*00e0*/  @P0 EXIT ;  /* 0x000000000000094d */ /* 0x000fea0003800000 */
[----:B------:R-:W-:Y:S01]  /*00f0*/  UISETP.GE.U32.AND UP0, UPT, UR6, 0x3, UPT ;  /* 0x000000030600788c */ /* 0x000fe2000bf06070 */
[----:B------:R-:W-:Y:S01]  /*0100*/  SHF.L.U32 R0, R0, 0x1, RZ ;  /* 0x0000000100007819 */ /* 0x000fe200000006ff */
[----:B------:R-:W-:Y:S01]  /*0110*/  UIADD3 UR5, UPT, UPT, UR6, 0x1, URZ ;  /* 0x0000000106057890 */ /* 0x000fe2000fffe0ff */
[----:B------:R-:W1:Y:S01]  /*0120*/  LDCU.64 UR10, c[0x0][0x358] ;  /* 0x00006b00ff0a77ac */ /* 0x000e620008000a00 */
[----:B------:R-:W-:Y:S02]  /*0130*/  UMOV UR4, URZ ;  /* 0x000000ff00047c82 */ /* 0x000fe40008000000 */
[----:B------:R-:W-:-:S03]  /*0140*/  ULOP3.LUT UR6, UR5, 0x3, URZ, 0xc0, !UPT ;  /* 0x0000000305067892 */ /* 0x000fc6000f8ec0ff */
[----:B------:R-:W-:Y:S09]  /*0150*/  BRA.U !UP0, `(.L_x_0) ;  /* 0x0000000108c47547 */ /* 0x000ff2000b800000 */
[----:B------:R-:W-:-:S04]  /*0160*/  ULOP3.LUT UR4, UR5, 0xfffffffc, URZ, 0xc0, !UPT ;  /* 0xfffffffc05047892 */ /* 0x000fc8000f8ec0ff */
[----:B------:R-:W-:-:S12]  /*0170*/  UIADD3 UR8, UPT, UPT, -UR4, URZ, URZ ;  /* 0x000000ff04087290 */ /* 0x000fd8000fffe1ff */
.L_x_1:
[----:B0-----:R-:W0:Y:S02]  /*0180*/  LDS.64 R2, [R2] ;  /* 0x0000000002027984 */ /* 0x001e240000000a00 */
[----:B0-----:R-:W-:-:S05]  /*0190*/  IMAD.WIDE R4, R0, 0x4, R2 ;  /* 0x0000000400047825 */ /* 0x001fca00078e0202 */
[----:B-12---:R-:W2:Y:S04]  /*01a0*/  LD.E R3, desc[UR10][R4.64] ;  /* 0x0000000a04037980 */ /* 0x006ea8000c101900 */
[----:B------:R-:W2:Y:S01]  /*01b0*/  LD.E R10, desc[UR10][R4.64+0x4] ;  /* 0x0000040a040a7980 */ /* 0x000ea2000c101900 */
[----:B------:R-:W0:Y:S01]  /*01c0*/  S2UR UR7, SR_CgaCtaId ;  /* 0x00000000000779c3 */ /* 0x000e220000008800 */
[----:B------:R-:W-:Y:S02]  /*01d0*/  UMOV UR5, 0x400 ;  /* 0x0000040000057882 */ /* 0x000fe40000000000 */
[----:B0-----:R-:W-:-:S06]  /*01e0*/  ULEA UR5, UR7, UR5, 0x18 ;  /* 0x0000000507057291 */ /* 0x001fcc000f8ec0ff */
[----:B------:R-:W-:Y:S02]  /*01f0*/  MOV R2, UR5 ;  /* 0x0000000500027c02 */ /* 0x000fe40008000f00 */
[----:B--2---:R-:W-:-:S13]  /*0200*/  FSETP.GT.AND P0, PT, R3, R10, PT ;  /* 0x0000000a0300720b */ /* 0x004fda0003f04000 */
[----:B------:R-:W-:Y:S04]  /*0210*/  @P0 ST.E desc[UR10][R4.64], R10 ;  /* 0x0000000a04000985 */ /* 0x000fe8000c10190a */
[----:B------:R-:W0:Y:S02]  /*0220*/  @P0 LDS.64 R6, [UR5] ;  /* 0x00000005ff060984 */ /* 0x000e240008000a00 */
[----:B0-----:R-:W-:-:S05]  /*0230*/  @P0 IMAD.WIDE R6, R0, 0x4, R6 ;  /* 0x0000000400060825 */ /* 0x001fca00078e0206 */
[----:B------:R-:W-:Y:S01]  /*0240*/  @P0 ST.E desc[UR10][R6.64+0x4], R3 ;  /* 0x0000040306000985 */ /* 0x000fe2000c10190a */
[----:B------:R-:W-:Y:S06]  /*0250*/  BAR.SYNC.DEFER_BLOCKING 0x0 ;  /* 0x0000000000007b1d */ /* 0x000fec0000010000 */
[----:B------:R-:W0:Y:S02]  /*0260*/  LDS.64 R8, [R2] ;  /* 0x0000000002087984 */ /* 0x000e240000000a00 */
[----:B0-----:R-:W-:-:S05]  /*0270*/  IMAD.WIDE R8, R0, 0x4, R8 ;  /* 0x0000000400087825 */ /* 0x001fca00078e0208 */
[----:B------:R-:W2:Y:S04]  /*0280*/  LD.E R11, desc[UR10][R8.64+0x4] ;  /* 0x0000040a080b7980 */ /* 0x000ea8000c101900 */
[----:B------:R-:W2:Y:S02]  /*0290*/  LD.E R12, desc[UR10][R8.64+0x8] ;  /* 0x0000080a080c7980 */ /* 0x000ea4000c101900 */
[----:B--2---:R-:W-:-:S13]  /*02a0*/  FSETP.GT.AND P0, PT, R11, R12, PT ;  /* 0x0000000c0b00720b */ /* 0x004fda0003f04000 */
[----:B------:R-:W-:Y:S04]  /*02b0*/  @P0 ST.E desc[UR10][R8.64+0x4], R12 ;  /* 0x0000040c08000985 */ /* 0x000fe8000c10190a */
[----:B------:R-:W0:Y:S02]  /*02c0*/  @P0 LDS.64 R4, [R2] ;  /* 0x0000000002040984 */ /* 0x000e240000000a00 */
        /* <DEDUP_REMOVED lines=16> */
[----:B------:R-:W2:Y:S01]  /*03d0*/  LD.E R12, desc[UR10][R4.64+0x8] ;  /* 0x0000080a040c7980 */ /* 0x000ea2000c101900 */
[----:B------:R-:W-:-:S04]  /*03e0*/  UIADD3 UR8, UPT, UPT, UR8, 0x4, URZ ;  /* 0x0000000408087890 */ /* 0x000fc8000fffe0ff */
[----:B------:R-:W-:Y:S01]  /*03f0*/  UISETP.NE.AND UP0, UPT, UR8, URZ, UPT ;  /* 0x000000ff0800728c */ /* 0x000fe2000bf05270 */
[----:B--2---:R-:W-:-:S13]  /*0400*/  FSETP.GT.AND P0, PT, R11, R12, PT ;  /* 0x0000000c0b00720b */ /* 0x004fda0003f04000 */
[----:B------:R-:W-:Y:S04]  /*0410*/  @P0 ST.E desc[UR10][R4.64+0x4], R12 ;  /* 0x0000040c04000985 */ /* 0x000fe8000c10190a */
[----:B------:R-:W0:Y:S02]  /*0420*/  @P0 LDS.64 R6, [R2] ;  /* 0x0000000002060984 */ /* 0x000e240000000a00 */
[----:B0-----:R-:W-:-:S05]  /*0430*/  @P0 IMAD.WIDE R6, R0, 0x4, R6 ;  /* 0x0000000400060825 */ /* 0x001fca00078e0206 */
[----:B------:R2:W-:Y:S01]  /*0440*/  @P0 ST.E desc[UR10][R6.64+0x8], R11 ;  /* 0x0000080b06000985 */ /* 0x0005e2000c10190a */
[----:B------:R-:W-:Y:S06]  /*0450*/  BAR.SYNC.DEFER_BLOCKING 0x0 ;  /* 0x0000000000007b1d */ /* 0x000fec0000010000 */
[----:B------:R-:W-:Y:S05]  /*0460*/  BRA.U UP0, `(.L_x_1) ;  /* 0xfffffffd00447547 */ /* 0x000fea000b83ffff */
.L_x_0:
[----:B------:R-:W-:-:S13]  /*0470*/  ISETP.NE.AND P0, PT, RZ, UR6, PT ;  /* 0x00000006ff007c0c */ /* 0x000fda000bf05270 */
[----:B-1----:R-:W-:Y:S05]  /*0480*/  @!P0 EXIT ;  /* 0x000000000000894d */ /* 0x002fea0003800000 */
[----:B------:R-:W-:-:S12]  /*0490*/  UIADD3 UR6, UPT, UPT, -UR6, URZ, URZ ;  /* 0x000000ff06067290 */ /* 0x000fd8000fffe1ff */
.L_x_2:
[----:B01----:R-:W2:Y:S01]  /*04a0*/  LDS.64 R4, [R2] ;  /* 0x0000000002047984 */ /* 0x003ea20000000a00 */
[----:B------:R-:W-:-:S06]  /*04b0*/  ULOP3.LUT UR5, UR4, 0x1, URZ, 0xc0, !UPT ;  /* 0x0000000104057892 */ /* 0x000fcc000f8ec0ff */
[----:B------:R-:W-:-:S05]  /*04c0*/  IADD3 R3, PT, PT, R0, UR5, RZ ;  /* 0x0000000500037c10 */ /* 0x000fca000fffe0ff */
[----:B--2---:R-:W-:-:S05]  /*04d0*/  IMAD.WIDE R6, R3, 0x4, R4 ;  /* 0x0000000403067825 */ /* 0x004fca00078e0204 */
[----:B------:R-:W2:Y:S04]  /*04e0*/  LD.E R9, desc[UR10][R6.64] ;  /* 0x0000000a06097980 */ /* 0x000ea8000c101900 */
[----:B------:R-:W2:Y:S01]  /*04f0*/  LD.E R8, desc[UR10][R6.64+0x4] ;  /* 0x0000040a06087980 */ /* 0x000ea2000c101900 */
[----:B------:R-:W-:Y:S02]  /*0500*/  UIADD3 UR6, UPT, UPT, UR6, 0x1, URZ ;  /* 0x0000000106067890 */ /* 0x000fe4000fffe0ff */
[----:B------:R-:W-:Y:S02]  /*0510*/  UIADD3 UR4, UPT, UPT, UR4, 0x1, URZ ;  /* 0x0000000104047890 */ /* 0x000fe4000fffe0ff */
[----:B------:R-:W-:Y:S01]  /*0520*/  UISETP.NE.AND UP0, UPT, UR6, URZ, UPT ;  /* 0x000000ff0600728c */ /* 0x000fe2000bf05270 */
[----:B--2---:R-:W-:-:S13]  /*0530*/  FSETP.GT.AND P0, PT, R9, R8, PT ;  /* 0x000000080900720b */ /* 0x004fda0003f04000 */
[----:B------:R-:W0:Y:S01]  /*0540*/  @P0 S2R R5, SR_CgaCtaId ;  /* 0x0000000000050919 */ /* 0x000e220000008800 */
[----:B------:R-:W-:Y:S01]  /*0550*/  @P0 MOV R4, 0x400 ;  /* 0x0000040000040802 */ /* 0x000fe20000000f00 */
[----:B------:R-:W-:Y:S03]  /*0560*/  @P0 ST.E desc[UR10][R6.64], R8 ;  /* 0x0000000806000985 */ /* 0x000fe6000c10190a */
[----:B0-----:R-:W-:-:S05]  /*0570*/  @P0 LEA R2, R5, R4, 0x18 ;  /* 0x0000000405020211 */ /* 0x001fca00078ec0ff */
[----:B------:R-:W0:Y:S02]  /*0580*/  @P0 LDS.64 R4, [R2] ;  /* 0x0000000002040984 */ /* 0x000e240000000a00 */
[----:B0-----:R-:W-:-:S05]  /*0590*/  @P0 IMAD.WIDE R4, R3, 0x4, R4 ;  /* 0x0000000403040825 */ /* 0x001fca00078e0204 */
[----:B------:R1:W-:Y:S01]  /*05a0*/  @P0 ST.E desc[UR10][R4.64+0x4], R9 ;  /* 0x0000040904000985 */ /* 0x0003e2000c10190a */
[----:B------:R-:W-:Y:S06]  /*05b0*/  BAR.SYNC.DEFER_BLOCKING 0x0 ;  /* 0x0000000000007b1d */ /* 0x000fec0000010000 */
[----:B------:R-:W-:Y:S05]  /*05c0*/  BRA.U UP0, `(.L_x_2) ;  /* 0xfffffffd00b47547 */ /* 0x000fea000b83ffff */
[----:B------:R-:W-:Y:S05]  /*05d0*/  EXIT ;  /* 0x000000000000794d */ /* 0x000fea0003800000 */
.L_x_3:
[----:B------:R-:W-:-:S00]  /*05e0*/  BRA `(.L_x_3) ;  /* 0xfffffffc00fc7947 */ /* 0x000fc0000383ffff */
[----:B------:R-:W-:-:S00]  /*05f0*/  NOP ;  /* 0x0000000000007918 */ /* 0x000fc00000000000 */
        /* <DEDUP_REMOVED lines=8> */
.L_x_4:


//--------------------- .nv.shared._Z11vector_sortPfi --------------------------
	.section	.nv.shared._Z11vector_sortPfi,"aw",@nobits
	.sectionflags	@""
	.align	8
.nv.shared._Z11vector_sortPfi:
	.zero		1032


//--------------------- .nv.shared.reserved.0     --------------------------
	.section	.nv.shared.reserved.0,"aw",@nobits
	.weak		__nv_reservedSMEM_offset_0_alias
	.size		__nv_reservedSMEM_offset_0_alias, 0, 64
	.other		__nv_reservedSMEM_offset_0_alias,@"STO_CUDA_RESERVED_SHARED STV_DEFAULT"
__nv_reservedSMEM_offset_0_alias:
	.zero		0
	.zero		64


//--------------------- .nv.constant0._Z11vector_sortPfi --------------------------
	.section	.nv.constant0._Z11vector_sortPfi,"a",@progbits
	.sectionflags	@""
	.align	4
.nv.constant0._Z11vector_sortPfi:
	.zero		908


//--------------------- SYMBOLS --------------------------

	.type		.nv.reservedSmem.offset0,@object
	.size		.nv.reservedSmem.offset0,0x4
	.type		.nv.reservedSmem.cap,@object
	.size		.nv.reservedSmem.cap,0x4
